//
// Generated by NVIDIA NVVM Compiler
//
// Compiler Build ID: CL-36424714
// Cuda compilation tools, release 13.0, V13.0.88
// Based on NVVM 20.0.0
//

.version 9.0
.target sm_100
.address_size 64

	// .globl	_Z1f6__halfS_7__half2S0_

.visible .entry _Z1f6__halfS_7__half2S0_(
	.param .align 2 .b8 _Z1f6__halfS_7__half2S0__param_0[2],
	.param .align 2 .b8 _Z1f6__halfS_7__half2S0__param_1[2],
	.param .align 4 .b8 _Z1f6__halfS_7__half2S0__param_2[4],
	.param .align 4 .b8 _Z1f6__halfS_7__half2S0__param_3[4]
)
{


	ret;

}


// ===== COMPILED SASS (sm_100) =====

	.target	sm_100

	.elftype	@"ET_EXEC"


//--------------------- .note.nv.tkinfo           --------------------------
	.section	.note.nv.tkinfo,"",@"SHT_NOTE"
	.sectionflags	@"SHF_NOTE_NV_TKINFO"
	.tkinfo
        /*0018*/ 	.word	0x00000002
        /*0030*/ 	.string	""
        /*0030*/ 	.string	"ptxas"
        /*0030*/ 	.string	"Cuda compilation tools, release 13.0, V13.0.88"
        /*0030*/ 	.string	"Build cuda_13.0.r13.0/compiler.36424714_0"
        /*0030*/ 	.string	"-arch sm_100 -m 64 "



//--------------------- .note.nv.cuinfo           --------------------------
	.section	.note.nv.cuinfo,"",@"SHT_NOTE"
	.sectionflags	@"SHF_NOTE_NV_CUINFO"
        /*0018*/ 	.short	0x0002
        /*001a*/ 	.short	0x0064
        /*001c*/ 	.short	0x0082
	.zero		2


//--------------------- .nv.info                  --------------------------
	.section	.nv.info,"",@"SHT_CUDA_INFO"
	.align	4


	//----- nvinfo : EIATTR_REGCOUNT
	.align		4
        /*0000*/ 	.byte	0x04, 0x2f
        /*0002*/ 	.short	(.L_1 - .L_0)
	.align		4
.L_0:
        /*0004*/ 	.word	index@(_Z1f6__halfS_7__half2S0_)
        /*0008*/ 	.word	0x00000004


	//----- nvinfo : EIATTR_FRAME_SIZE
	.align		4
.L_1:
        /*000c*/ 	.byte	0x04, 0x11
        /*000e*/ 	.short	(.L_3 - .L_2)
	.align		4
.L_2:
        /*0010*/ 	.word	index@(_Z1f6__halfS_7__half2S0_)
        /*0014*/ 	.word	0x00000000


	//----- nvinfo : EIATTR_MIN_STACK_SIZE
	.align		4
.L_3:
        /*0018*/ 	.byte	0x04, 0x12
        /*001a*/ 	.short	(.L_5 - .L_4)
	.align		4
.L_4:
        /*001c*/ 	.word	index@(_Z1f6__halfS_7__half2S0_)
        /*0020*/ 	.word	0x00000000
.L_5:


//--------------------- .nv.compat                --------------------------
	.section	.nv.compat,"",@"SHT_CUDA_COMPAT_INFO"
	.align	4
        /*0000*/ 	.byte	0x02, 0x09, 0x00, 0x00, 0x02, 0x02, 0x01, 0x00, 0x02, 0x05, 0x05, 0x00, 0x03, 0x07, 0x01, 0x01
        /*0010*/ 	.byte	0x02, 0x03, 0x00, 0x00, 0x02, 0x06, 0x01, 0x00, 0x04, 0x0b, 0x08, 0x00, 0x09, 0x00, 0x00, 0x00
        /*0020*/ 	.byte	0x00, 0x00, 0x00, 0x00


//--------------------- .nv.info._Z1f6__halfS_7__half2S0_ --------------------------
	.section	.nv.info._Z1f6__halfS_7__half2S0_,"",@"SHT_CUDA_INFO"
	.sectionflags	@""
	.align	4


	//----- nvinfo : EIATTR_CUDA_API_VERSION
	.align		4
        /*0000*/ 	.byte	0x04, 0x37
        /*0002*/ 	.short	(.L_7 - .L_6)
.L_6:
        /*0004*/ 	.word	0x00000082


	//----- nvinfo : EIATTR_KPARAM_INFO
	.align		4
.L_7:
        /*0008*/ 	.byte	0x04, 0x17
        /*000a*/ 	.short	(.L_9 - .L_8)
.L_8:
        /*000c*/ 	.word	0x00000000
        /*0010*/ 	.short	0x0003
        /*0012*/ 	.short	0x0008
        /*0014*/ 	.byte	0x00, 0xf0, 0x11, 0x00


	//----- nvinfo : EIATTR_KPARAM_INFO
	.align		4
.L_9:
        /*0018*/ 	.byte	0x04, 0x17
        /*001a*/ 	.short	(.L_11 - .L_10)
.L_10:
        /*001c*/ 	.word	0x00000000
        /*0020*/ 	.short	0x0002
        /*0022*/ 	.short	0x0004
        /*0024*/ 	.byte	0x00, 0xf0, 0x11, 0x00


	//----- nvinfo : EIATTR_KPARAM_INFO
	.align		4
.L_11:
        /*0028*/ 	.byte	0x04, 0x17
        /*002a*/ 	.short	(.L_13 - .L_12)
.L_12:
        /*002c*/ 	.word	0x00000000
        /*0030*/ 	.short	0x0001
        /*0032*/ 	.short	0x0002
        /*0034*/ 	.byte	0x00, 0xf0, 0x09, 0x00


	//----- nvinfo : EIATTR_KPARAM_INFO
	.align		4
.L_13:
        /*0038*/ 	.byte	0x04, 0x17
        /*003a*/ 	.short	(.L_15 - .L_14)
.L_14:
        /*003c*/ 	.word	0x00000000
        /*0040*/ 	.short	0x0000
        /*0042*/ 	.short	0x0000
        /*0044*/ 	.byte	0x00, 0xf0, 0x09, 0x00


	//----- nvinfo : EIATTR_SPARSE_MMA_MASK
	.align		4
.L_15:
        /*0048*/ 	.byte	0x03, 0x50
        /*004a*/ 	.short	0x0000


	//----- nvinfo : EIATTR_MAXREG_COUNT
	.align		4
        /*004c*/ 	.byte	0x03, 0x1b
        /*004e*/ 	.short	0x00ff


	//----- nvinfo : EIATTR_MERCURY_ISA_VERSION
	.align		4
        /*0050*/ 	.byte	0x03, 0x5f
        /*0052*/ 	.short	0x0101


	//----- nvinfo : EIATTR_VRC_CTA_INIT_COUNT
	.align		4
        /*0054*/ 	.byte	0x02, 0x4a
	.zero		1
	.zero		1


	//----- nvinfo : EIATTR_EXIT_INSTR_OFFSETS
	.align		4
        /*0058*/ 	.byte	0x04, 0x1c
        /*005a*/ 	.short	(.L_17 - .L_16)


	//   ....[0]....
.L_16:
        /*005c*/ 	.word	0x00000010


	//----- nvinfo : EIATTR_CBANK_PARAM_SIZE
	.align		4
.L_17:
        /*0060*/ 	.byte	0x03, 0x19
        /*0062*/ 	.short	0x000c


	//----- nvinfo : EIATTR_PARAM_CBANK
	.align		4
        /*0064*/ 	.byte	0x04, 0x0a
        /*0066*/ 	.short	(.L_19 - .L_18)
	.align		4
.L_18:
        /*0068*/ 	.word	index@(.nv.constant0._Z1f6__halfS_7__half2S0_)
        /*006c*/ 	.short	0x0380
        /*006e*/ 	.short	0x000c


	//----- nvinfo : EIATTR_SW_WAR
	.align		4
.L_19:
        /*0070*/ 	.byte	0x04, 0x36
        /*0072*/ 	.short	(.L_21 - .L_20)
.L_20:
        /*0074*/ 	.word	0x00000008
.L_21:


//--------------------- .nv.callgraph             --------------------------
	.section	.nv.callgraph,"",@"SHT_CUDA_CALLGRAPH"
	.align	4
	.sectionentsize	8
	.align		4
        /*0000*/ 	.word	0x00000000
	.align		4
        /*0004*/ 	.word	0xffffffff
	.align		4
        /*0008*/ 	.word	0x00000000
	.align		4
        /*000c*/ 	.word	0xfffffffe
	.align		4
        /*0010*/ 	.word	0x00000000
	.align		4
        /*0014*/ 	.word	0xfffffffd
	.align		4
        /*0018*/ 	.word	0x00000000
	.align		4
        /*001c*/ 	.word	0xfffffffc


//--------------------- .text._Z1f6__halfS_7__half2S0_ --------------------------
	.section	.text._Z1f6__halfS_7__half2S0_,"ax",@progbits
	.align	128
        .global         _Z1f6__halfS_7__half2S0_
        .type           _Z1f6__halfS_7__half2S0_,@function
        .size           _Z1f6__halfS_7__half2S0_,(.L_x_1 - _Z1f6__halfS_7__half2S0_)
        .other          _Z1f6__halfS_7__half2S0_,@"STO_CUDA_ENTRY STV_DEFAULT"
_Z1f6__halfS_7__half2S0_:
.text._Z1f6__halfS_7__half2S0_:
[----:B------:R-:W-:Y:S01]  /*0000*/  LDC R1, c[0x0][0x37c] ;  /* 0x0000df00ff017b82 */ /* 0x000fe20000000800 */
[----:B------:R-:W-:Y:S05]  /*0010*/  EXIT ;  /* 0x000000000000794d */ /* 0x000fea0003800000 */
.L_x_0:
[----:B------:R-:W-:-:S00]  /*0020*/  BRA `(.L_x_0) ;  /* 0xfffffffc00fc7947 */ /* 0x000fc0000383ffff */
[----:B------:R-:W-:-:S00]  /*0030*/  NOP ;  /* 0x0000000000007918 */ /* 0x000fc00000000000 */
        /* <DEDUP_REMOVED lines=12> */
.L_x_1:


//--------------------- .nv.shared.reserved.0     --------------------------
	.section	.nv.shared.reserved.0,"aw",@nobits
	.weak		__nv_reservedSMEM_offset_0_alias
	.size		__nv_reservedSMEM_offset_0_alias, 0, 64
	.other		__nv_reservedSMEM_offset_0_alias,@"STO_CUDA_RESERVED_SHARED STV_DEFAULT"
__nv_reservedSMEM_offset_0_alias:
	.zero		0
	.zero		64


//--------------------- .nv.constant0._Z1f6__halfS_7__half2S0_ --------------------------
	.section	.nv.constant0._Z1f6__halfS_7__half2S0_,"a",@progbits
	.sectionflags	@""
	.align	4
.nv.constant0._Z1f6__halfS_7__half2S0_:
	.zero		908


//--------------------- SYMBOLS --------------------------

	.type		.nv.reservedSmem.offset0,@object
	.size		.nv.reservedSmem.offset0,0x4
